	.headerflags	@"EF_CUDA_TEXMODE_UNIFIED EF_CUDA_64BIT_ADDRESS EF_CUDA_ACCELERATORS EF_CUDA_SM90 EF_CUDA_VIRTUAL_SM(EF_CUDA_SM90)"
	.elftype	@"ET_EXEC"


//--------------------- .nv.info                  --------------------------
	.section	.nv.info,"",@"SHT_CUDA_INFO"
	.align	4


	//----- nvinfo : EIATTR_REGCOUNT
	.align		4
        /*0000*/ 	.byte	0x04, 0x2f
        /*0002*/ 	.short	(.L_3 - .L_2)
	.align		4
.L_2:
        /*0004*/ 	.word	index@(triton_poi_fused__native_batch_norm_legit_no_training_relu_36)
        /*0008*/ 	.word	0x00000020


	//----- nvinfo : EIATTR_MIN_STACK_SIZE
	.align		4
.L_3:
        /*000c*/ 	.byte	0x04, 0x12
        /*000e*/ 	.short	(.L_5 - .L_4)
	.align		4
.L_4:
        /*0010*/ 	.word	index@(triton_poi_fused__native_batch_norm_legit_no_training_relu_36)
        /*0014*/ 	.word	0x00000000


	//----- nvinfo : EIATTR_FRAME_SIZE
	.align		4
.L_5:
        /*0018*/ 	.byte	0x04, 0x11
        /*001a*/ 	.short	(.L_7 - .L_6)
	.align		4
.L_6:
        /*001c*/ 	.word	index@(triton_poi_fused__native_batch_norm_legit_no_training_relu_36)
        /*0020*/ 	.word	0x00000000


	//----- nvinfo : EIATTR_MIN_STACK_SIZE
	.align		4
.L_7:
        /*0024*/ 	.byte	0x04, 0x12
        /*0026*/ 	.short	(.L_9 - .L_8)
	.align		4
.L_8:
        /*0028*/ 	.word	index@(triton_poi_fused__native_batch_norm_legit_no_training_relu_36)
        /*002c*/ 	.word	0x00000000
.L_9:


//--------------------- .nv.info.triton_poi_fused__native_batch_norm_legit_no_training_relu_36 --------------------------
	.section	.nv.info.triton_poi_fused__native_batch_norm_legit_no_training_relu_36,"",@"SHT_CUDA_INFO"
	.sectionflags	@""
	.align	4


	//----- nvinfo : EIATTR_CUDA_API_VERSION
	.align		4
        /*0000*/ 	.byte	0x04, 0x37
        /*0002*/ 	.short	(.L_11 - .L_10)
.L_10:
        /*0004*/ 	.word	0x0000007c


	//----- nvinfo : EIATTR_KPARAM_INFO
	.align		4
.L_11:
        /*0008*/ 	.byte	0x04, 0x17
        /*000a*/ 	.short	(.L_13 - .L_12)
.L_12:
        /*000c*/ 	.word	0x00000000
        /*0010*/ 	.short	0x0007
        /*0012*/ 	.short	0x0034
        /*0014*/ 	.byte	0x00, 0xf0, 0x11, 0x00


	//----- nvinfo : EIATTR_KPARAM_INFO
	.align		4
.L_13:
        /*0018*/ 	.byte	0x04, 0x17
        /*001a*/ 	.short	(.L_15 - .L_14)
.L_14:
        /*001c*/ 	.word	0x00000000
        /*0020*/ 	.short	0x0006
        /*0022*/ 	.short	0x0030
        /*0024*/ 	.byte	0x00, 0xf0, 0x11, 0x00


	//----- nvinfo : EIATTR_KPARAM_INFO
	.align		4
.L_15:
        /*0028*/ 	.byte	0x04, 0x17
        /*002a*/ 	.short	(.L_17 - .L_16)
.L_16:
        /*002c*/ 	.word	0x00000000
        /*0030*/ 	.short	0x0005
        /*0032*/ 	.short	0x0028
        /*0034*/ 	.byte	0x00, 0xf4, 0x21, 0x00


	//----- nvinfo : EIATTR_KPARAM_INFO
	.align		4
.L_17:
        /*0038*/ 	.byte	0x04, 0x17
        /*003a*/ 	.short	(.L_19 - .L_18)
.L_18:
        /*003c*/ 	.word	0x00000000
        /*0040*/ 	.short	0x0004
        /*0042*/ 	.short	0x0020
        /*0044*/ 	.byte	0x00, 0xf4, 0x21, 0x00


	//----- nvinfo : EIATTR_KPARAM_INFO
	.align		4
.L_19:
        /*0048*/ 	.byte	0x04, 0x17
        /*004a*/ 	.short	(.L_21 - .L_20)
.L_20:
        /*004c*/ 	.word	0x00000000
        /*0050*/ 	.short	0x0003
        /*0052*/ 	.short	0x0018
        /*0054*/ 	.byte	0x00, 0xf4, 0x21, 0x00


	//----- nvinfo : EIATTR_KPARAM_INFO
	.align		4
.L_21:
        /*0058*/ 	.byte	0x04, 0x17
        /*005a*/ 	.short	(.L_23 - .L_22)
.L_22:
        /*005c*/ 	.word	0x00000000
        /*0060*/ 	.short	0x0002
        /*0062*/ 	.short	0x0010
        /*0064*/ 	.byte	0x00, 0xf4, 0x21, 0x00


	//----- nvinfo : EIATTR_KPARAM_INFO
	.align		4
.L_23:
        /*0068*/ 	.byte	0x04, 0x17
        /*006a*/ 	.short	(.L_25 - .L_24)
.L_24:
        /*006c*/ 	.word	0x00000000
        /*0070*/ 	.short	0x0001
        /*0072*/ 	.short	0x0008
        /*0074*/ 	.byte	0x00, 0xf4, 0x21, 0x00


	//----- nvinfo : EIATTR_KPARAM_INFO
	.align		4
.L_25:
        /*0078*/ 	.byte	0x04, 0x17
        /*007a*/ 	.short	(.L_27 - .L_26)
.L_26:
        /*007c*/ 	.word	0x00000000
        /*0080*/ 	.short	0x0000
        /*0082*/ 	.short	0x0000
        /*0084*/ 	.byte	0x00, 0xf4, 0x21, 0x00


	//----- nvinfo : EIATTR_SPARSE_MMA_MASK
	.align		4
.L_27:
        /*0088*/ 	.byte	0x03, 0x50
        /*008a*/ 	.short	0x0000


	//----- nvinfo : EIATTR_MAXREG_COUNT
	.align		4
        /*008c*/ 	.byte	0x03, 0x1b
        /*008e*/ 	.short	0x00ff


	//----- nvinfo : EIATTR_EXIT_INSTR_OFFSETS
	.align		4
        /*0090*/ 	.byte	0x04, 0x1c
        /*0092*/ 	.short	(.L_29 - .L_28)


	//   ....[0]....
.L_28:
        /*0094*/ 	.word	0x00000bf0


	//   ....[1]....
        /*0098*/ 	.word	0x00000cc0


	//----- nvinfo : EIATTR_REQNTID
	.align		4
.L_29:
        /*009c*/ 	.byte	0x04, 0x10
        /*009e*/ 	.short	(.L_31 - .L_30)
.L_30:
        /*00a0*/ 	.word	0x00000080
        /*00a4*/ 	.word	0x00000001
        /*00a8*/ 	.word	0x00000001


	//----- nvinfo : EIATTR_CBANK_PARAM_SIZE
	.align		4
.L_31:
        /*00ac*/ 	.byte	0x03, 0x19
        /*00ae*/ 	.short	0x0038


	//----- nvinfo : EIATTR_PARAM_CBANK
	.align		4
        /*00b0*/ 	.byte	0x04, 0x0a
        /*00b2*/ 	.short	(.L_33 - .L_32)
	.align		4
.L_32:
        /*00b4*/ 	.word	index@(.nv.constant0.triton_poi_fused__native_batch_norm_legit_no_training_relu_36)
        /*00b8*/ 	.short	0x0210
        /*00ba*/ 	.short	0x0038


	//----- nvinfo : EIATTR_SW_WAR
	.align		4
.L_33:
        /*00bc*/ 	.byte	0x04, 0x36
        /*00be*/ 	.short	(.L_35 - .L_34)
.L_34:
        /*00c0*/ 	.word	0x00000008
.L_35:


//--------------------- .nv.callgraph             --------------------------
	.section	.nv.callgraph,"",@"SHT_CUDA_CALLGRAPH"
	.align	4
	.sectionentsize	8
	.align		4
        /*0000*/ 	.word	0x00000000
	.align		4
        /*0004*/ 	.word	0xffffffff
	.align		4
        /*0008*/ 	.word	0x00000000
	.align		4
        /*000c*/ 	.word	0xfffffffe
	.align		4
        /*0010*/ 	.word	0x00000000
	.align		4
        /*0014*/ 	.word	0xfffffffd
	.align		4
        /*0018*/ 	.word	0x00000000
	.align		4
        /*001c*/ 	.word	0xfffffffc


//--------------------- .nv.constant4             --------------------------
	.section	.nv.constant4,"a",@progbits
	.align	8
	.align		8
.nv.constant4:
        /*0000*/ 	.dword	_$_str
	.align		8
        /*0008*/ 	.dword	_$_str_$_2


//--------------------- .text.triton_poi_fused__native_batch_norm_legit_no_training_relu_36 --------------------------
	.section	.text.triton_poi_fused__native_batch_norm_legit_no_training_relu_36,"ax",@progbits
	.sectionflags	@"SHF_BARRIERS=1"
	.align	128
        .global         triton_poi_fused__native_batch_norm_legit_no_training_relu_36
        .type           triton_poi_fused__native_batch_norm_legit_no_training_relu_36,@function
        .size           triton_poi_fused__native_batch_norm_legit_no_training_relu_36,(.L_x_1 - triton_poi_fused__native_batch_norm_legit_no_training_relu_36)
        .other          triton_poi_fused__native_batch_norm_legit_no_training_relu_36,@"STO_CUDA_ENTRY STV_DEFAULT"
triton_poi_fused__native_batch_norm_legit_no_training_relu_36:
.text.triton_poi_fused__native_batch_norm_legit_no_training_relu_36:
[----:B------:R-:W0:Y:S01]  /*0000*/  LDC R1, c[0x0][0x28] ;  /* 0x00000a00ff017b82 */ /* 0x000e220000000800 */
[----:B------:R-:W1:Y:S07]  /*0010*/  S2R R3, SR_CTAID.Y ;  /* 0x0000000000037919 */ /* 0x000e6e0000002600 */
[----:B------:R-:W2:Y:S01]  /*0020*/  LDC.64 R8, c[0x0][0x220] ;  /* 0x00008800ff087b82 */ /* 0x000ea20000000a00 */
[----:B------:R-:W-:Y:S01]  /*0030*/  CS2R R6, SRZ ;  /* 0x0000000000067805 */ /* 0x000fe2000001ff00 */
[----:B------:R-:W-:Y:S01]  /*0040*/  ULDC.64 UR6, c[0x0][0x208] ;  /* 0x0000820000067ab9 */ /* 0x000fe20000000a00 */
[----:B------:R-:W3:Y:S01]  /*0050*/  S2R R2, SR_TID.X ;  /* 0x0000000000027919 */ /* 0x000ee20000002100 */
[----:B------:R-:W4:Y:S04]  /*0060*/  S2R R21, SR_CTAID.X ;  /* 0x0000000000157919 */ /* 0x000f280000002500 */
[----:B------:R-:W5:Y:S08]  /*0070*/  LDC.64 R24, c[0x0][0x210] ;  /* 0x00008400ff187b82 */ /* 0x000f700000000a00 */
[----:B------:R-:W4:Y:S01]  /*0080*/  LDC.64 R16, c[0x0][0x218] ;  /* 0x00008600ff107b82 */ /* 0x000f220000000a00 */
[----:B-1----:R-:W-:-:S02]  /*0090*/  IMAD.SHL.U32 R3, R3, 0x10, RZ ;  /* 0x0000001003037824 */ /* 0x002fc400078e00ff */
[----:B---3--:R-:W-:-:S05]  /*00a0*/  IMAD.SHL.U32 R0, R2, 0x4, RZ ;  /* 0x0000000402007824 */ /* 0x008fca00078e00ff */
[----:B------:R-:W-:-:S04]  /*00b0*/  LOP3.LUT R22, R3, 0xc, R0, 0xf8, !PT ;  /* 0x0000000c03167812 */ /* 0x000fc800078ef800 */
[C---:B------:R-:W-:Y:S01]  /*00c0*/  ISETP.GE.AND P0, PT, R22.reuse, 0x600, PT ;  /* 0x000006001600780c */ /* 0x040fe20003f06270 */
[----:B------:R-:W-:-:S05]  /*00d0*/  IMAD.HI R4, R22, 0x2aaaaaab, RZ ;  /* 0x2aaaaaab16047827 */ /* 0x000fca00078e02ff */
[----:B------:R-:W-:-:S04]  /*00e0*/  SHF.R.U32.HI R5, RZ, 0x1f, R4 ;  /* 0x0000001fff057819 */ /* 0x000fc80000011604 */
[----:B------:R-:W-:Y:S02]  /*00f0*/  LEA.HI.SX32 R11, R4, R5, 0x1a ;  /* 0x00000005040b7211 */ /* 0x000fe400078fd2ff */
[----:B------:R-:W-:-:S03]  /*0100*/  CS2R R4, SRZ ;  /* 0x0000000000047805 */ /* 0x000fc6000001ff00 */
[----:B------:R-:W-:-:S04]  /*0110*/  IMAD R22, R11, -0x180, R22 ;  /* 0xfffffe800b167824 */ /* 0x000fc800078e0216 */
[----:B--2---:R-:W-:-:S05]  /*0120*/  IMAD.WIDE R8, R22, 0x4, R8 ;  /* 0x0000000416087825 */ /* 0x004fca00078e0208 */
[----:B------:R1:W2:Y:S01]  /*0130*/  @!P0 LDG.E.EL.128 R4, desc[UR6][R8.64] ;  /* 0x0000000608048981 */ /* 0x0002a2000c2e1d00 */
[----:B------:R-:W-:Y:S01]  /*0140*/  SHF.R.U32.HI R20, RZ, 0x2, R2 ;  /* 0x00000002ff147819 */ /* 0x000fe20000011602 */
[----:B----4-:R-:W-:Y:S01]  /*0150*/  IMAD.SHL.U32 R21, R21, 0x40, RZ ;  /* 0x0000004015157824 */ /* 0x010fe200078e00ff */
[----:B------:R-:W-:Y:S01]  /*0160*/  CS2R R14, SRZ ;  /* 0x00000000000e7805 */ /* 0x000fe2000001ff00 */
[----:B------:R-:W-:Y:S01]  /*0170*/  IMAD R11, R11, 0x3600, R22 ;  /* 0x000036000b0b7824 */ /* 0x000fe200078e0216 */
[----:B------:R-:W-:Y:S01]  /*0180*/  SGXT.U32 R20, R20, 0x5 ;  /* 0x000000051414781a */ /* 0x000fe20000000000 */
[----:B0-----:R-:W-:-:S03]  /*0190*/  IMAD.WIDE R28, R22, 0x4, R16 ;  /* 0x00000004161c7825 */ /* 0x001fc600078e0210 */
[----:B------:R-:W-:Y:S02]  /*01a0*/  LOP3.LUT R10, R21, R20, RZ, 0xfc, !PT ;  /* 0x00000014150a7212 */ /* 0x000fe400078efcff */
[----:B-1----:R-:W-:Y:S02]  /*01b0*/  CS2R R8, SRZ ;  /* 0x0000000000087805 */ /* 0x002fe4000001ff00 */
[C---:B------:R-:W-:Y:S01]  /*01c0*/  ISETP.LT.AND P1, PT, R10.reuse, 0x24, !P0 ;  /* 0x000000240a00780c */ /* 0x040fe20004721270 */
[----:B------:R-:W-:Y:S01]  /*01d0*/  IMAD R27, R10, 0x180, R11 ;  /* 0x000001800a1b7824 */ /* 0x000fe200078e020b */
[----:B------:R-:W-:-:S03]  /*01e0*/  LOP3.LUT R11, R21, 0x20, R20, 0xfe, !PT ;  /* 0x00000020150b7812 */ /* 0x000fc600078efe14 */
[----:B------:R-:W-:Y:S01]  /*01f0*/  VIADD R13, R27, 0x3000 ;  /* 0x000030001b0d7836 */ /* 0x000fe20000000000 */
[----:B------:R-:W-:Y:S01]  /*0200*/  ISETP.LT.AND P2, PT, R11, 0x24, !P0 ;  /* 0x000000240b00780c */ /* 0x000fe20004741270 */
[--C-:B-----5:R-:W-:Y:S01]  /*0210*/  IMAD.WIDE R26, R27, 0x4, R24.reuse ;  /* 0x000000041b1a7825 */ /* 0x120fe200078e0218 */
[----:B------:R-:W-:Y:S02]  /*0220*/  CS2R R10, SRZ ;  /* 0x00000000000a7805 */ /* 0x000fe4000001ff00 */
[----:B------:R-:W-:Y:S02]  /*0230*/  CS2R R16, SRZ ;  /* 0x0000000000107805 */ /* 0x000fe4000001ff00 */
[----:B------:R-:W-:Y:S01]  /*0240*/  CS2R R18, SRZ ;  /* 0x0000000000127805 */ /* 0x000fe2000001ff00 */
[----:B------:R-:W-:Y:S01]  /*0250*/  IMAD.WIDE R24, R13, 0x4, R24 ;  /* 0x000000040d187825 */ /* 0x000fe200078e0218 */
[----:B------:R-:W-:Y:S01]  /*0260*/  CS2R R12, SRZ ;  /* 0x00000000000c7805 */ /* 0x000fe2000001ff00 */
[----:B------:R0:W3:Y:S05]  /*0270*/  @P1 LDG.E.EL.128 R8, desc[UR6][R26.64] ;  /* 0x000000061a081981 */ /* 0x0000ea000c2e1d00 */
[----:B------:R1:W3:Y:S04]  /*0280*/  @!P0 LDG.E.EL.128 R12, desc[UR6][R28.64] ;  /* 0x000000061c0c8981 */ /* 0x0002e8000c2e1d00 */
[----:B------:R4:W5:Y:S01]  /*0290*/  @P2 LDG.E.EL.128 R16, desc[UR6][R24.64] ;  /* 0x0000000618102981 */ /* 0x000962000c2e1d00 */
[----:B0-----:R-:W0:Y:S01]  /*02a0*/  LDC.64 R26, c[0x0][0x228] ;  /* 0x00008a00ff1a7b82 */ /* 0x001e220000000a00 */
[----:B--2---:R-:W-:Y:S01]  /*02b0*/  FADD R23, R4, 0.0010000000474974513054 ;  /* 0x3a83126f04177421 */ /* 0x004fe20000000000 */
[----:B------:R-:W-:Y:S01]  /*02c0*/  FADD R4, R7, 0.0010000000474974513054 ;  /* 0x3a83126f07047421 */ /* 0x000fe20000000000 */
[----:B------:R-:W-:Y:S01]  /*02d0*/  FADD R5, R5, 0.0010000000474974513054 ;  /* 0x3a83126f05057421 */ /* 0x000fe20000000000 */
[----:B------:R-:W-:-:S02]  /*02e0*/  IMAD.MOV.U32 R7, RZ, RZ, 0x3e800000 ;  /* 0x3e800000ff077424 */ /* 0x000fc400078e00ff */
[----:B------:R-:W-:Y:S01]  /*02f0*/  FADD R6, R6, 0.0010000000474974513054 ;  /* 0x3a83126f06067421 */ /* 0x000fe20000000000 */
[----:B------:R-:W2:Y:S08]  /*0300*/  MUFU.SQRT R23, R23 ;  /* 0x0000001700177308 */ /* 0x000eb00000002000 */
[----:B------:R-:W0:Y:S01]  /*0310*/  MUFU.SQRT R4, R4 ;  /* 0x0000000400047308 */ /* 0x000e220000002000 */
[----:B--2---:R-:W-:-:S07]  /*0320*/  FSETP.GT.AND P6, PT, R23, 8.50705917302346158658e+37, PT ;  /* 0x7e8000001700780b */ /* 0x004fce0003fc4000 */
[----:B-1----:R-:W1:Y:S01]  /*0330*/  MUFU.SQRT R29, R5 ;  /* 0x00000005001d7308 */ /* 0x002e620000002000 */
[----:B------:R-:W-:Y:S02]  /*0340*/  FSETP.GEU.AND P1, PT, R23, 1.175494350822287508e-38, PT ;  /* 0x008000001700780b */ /* 0x000fe40003f2e000 */
[----:B----4-:R-:W-:-:S05]  /*0350*/  FSEL R24, R7, 1, P6 ;  /* 0x3f80000007187808 */ /* 0x010fca0003000000 */
[----:B------:R-:W2:Y:S01]  /*0360*/  MUFU.SQRT R28, R6 ;  /* 0x00000006001c7308 */ /* 0x000ea20000002000 */
[----:B---3--:R-:W-:Y:S01]  /*0370*/  FADD R8, -R12, R8 ;  /* 0x000000080c087221 */ /* 0x008fe20000000100 */
[----:B------:R-:W-:Y:S01]  /*0380*/  @P6 FMUL R23, R23, 0.25 ;  /* 0x3e80000017176820 */ /* 0x000fe20000400000 */
[----:B0-----:R-:W-:-:S03]  /*0390*/  FSETP.GT.AND P6, PT, R4, 8.50705917302346158658e+37, PT ;  /* 0x7e8000000400780b */ /* 0x001fc60003fc4000 */
[----:B------:R-:W-:Y:S01]  /*03a0*/  @!P1 FMUL R24, R24, 16777216 ;  /* 0x4b80000018189820 */ /* 0x000fe20000400000 */
[----:B-1----:R-:W-:Y:S01]  /*03b0*/  FSETP.GT.AND P2, PT, R29, 8.50705917302346158658e+37, PT ;  /* 0x7e8000001d00780b */ /* 0x002fe20003f44000 */
[----:B------:R-:W-:Y:S01]  /*03c0*/  @!P1 FMUL R23, R23, 16777216 ;  /* 0x4b80000017179820 */ /* 0x000fe20000400000 */
[----:B------:R-:W-:Y:S01]  /*03d0*/  FSETP.GEU.AND P1, PT, R4, 1.175494350822287508e-38, PT ;  /* 0x008000000400780b */ /* 0x000fe20003f2e000 */
[----:B-----5:R-:W-:Y:S01]  /*03e0*/  FADD R17, -R13, R17 ;  /* 0x000000110d117221 */ /* 0x020fe20000000100 */
[----:B------:R-:W-:Y:S01]  /*03f0*/  FSETP.GEU.AND P3, PT, R29, 1.175494350822287508e-38, PT ;  /* 0x008000001d00780b */ /* 0x000fe20003f6e000 */
[----:B------:R0:W1:Y:S01]  /*0400*/  MUFU.RCP R5, R23 ;  /* 0x0000001700057308 */ /* 0x0000620000001000 */
[----:B------:R-:W-:Y:S01]  /*0410*/  FADD R18, -R14, R18 ;  /* 0x000000120e127221 */ /* 0x000fe20000000100 */
[----:B------:R-:W-:Y:S01]  /*0420*/  FADD R19, -R15, R19 ;  /* 0x000000130f137221 */ /* 0x000fe20000000100 */
[C---:B--2---:R-:W-:Y:S02]  /*0430*/  FSETP.GT.AND P4, PT, R28.reuse, 8.50705917302346158658e+37, PT ;  /* 0x7e8000001c00780b */ /* 0x044fe40003f84000 */
[----:B------:R-:W-:Y:S01]  /*0440*/  FSETP.GEU.AND P5, PT, R28, 1.175494350822287508e-38, PT ;  /* 0x008000001c00780b */ /* 0x000fe20003fae000 */
[----:B------:R-:W-:-:S02]  /*0450*/  @P6 FMUL R4, R4, 0.25 ;  /* 0x3e80000004046820 */ /* 0x000fc40000400000 */
[----:B------:R-:W-:Y:S01]  /*0460*/  @P2 FMUL R29, R29, 0.25 ;  /* 0x3e8000001d1d2820 */ /* 0x000fe20000400000 */
[----:B0-----:R-:W-:Y:S01]  /*0470*/  FADD R23, -R12, R16 ;  /* 0x000000100c177221 */ /* 0x001fe20000000100 */
[----:B------:R-:W-:Y:S01]  /*0480*/  @!P1 FMUL R4, R4, 16777216 ;  /* 0x4b80000004049820 */ /* 0x000fe20000400000 */
[----:B------:R-:W-:Y:S01]  /*0490*/  FADD R12, -R13, R9 ;  /* 0x000000090d0c7221 */ /* 0x000fe20000000100 */
[----:B------:R-:W-:Y:S01]  /*04a0*/  @!P3 FMUL R29, R29, 16777216 ;  /* 0x4b8000001d1db820 */ /* 0x000fe20000400000 */
[----:B------:R-:W-:Y:S01]  /*04b0*/  FADD R13, -R14, R10 ;  /* 0x0000000a0e0d7221 */ /* 0x000fe20000000100 */
[----:B------:R-:W-:Y:S01]  /*04c0*/  FADD R16, -R15, R11 ;  /* 0x0000000b0f107221 */ /* 0x000fe20000000100 */
[----:B-1----:R-:W-:Y:S01]  /*04d0*/  FMUL R5, R5, R24 ;  /* 0x0000001805057220 */ /* 0x002fe20000400000 */
[----:B------:R-:W0:Y:S01]  /*04e0*/  LDC.64 R10, c[0x0][0x230] ;  /* 0x00008c00ff0a7b82 */ /* 0x000e220000000a00 */
[----:B------:R1:W2:Y:S01]  /*04f0*/  MUFU.RCP R6, R29 ;  /* 0x0000001d00067308 */ /* 0x0002a20000001000 */
[----:B------:R-:W-:Y:S01]  /*0500*/  FSEL R9, R7, 1, P2 ;  /* 0x3f80000007097808 */ /* 0x000fe20001000000 */
[----:B------:R-:W-:Y:S01]  /*0510*/  FMUL R23, R5, R23 ;  /* 0x0000001705177220 */ /* 0x000fe20000400000 */
[C---:B------:R-:W-:Y:S01]  /*0520*/  FSEL R24, R7.reuse, 1, P4 ;  /* 0x3f80000007187808 */ /* 0x040fe20002000000 */
[----:B------:R-:W-:Y:S01]  /*0530*/  @P4 FMUL R28, R28, 0.25 ;  /* 0x3e8000001c1c4820 */ /* 0x000fe20000400000 */
[----:B------:R-:W-:Y:S01]  /*0540*/  FSEL R7, R7, 1, P6 ;  /* 0x3f80000007077808 */ /* 0x000fe20003000000 */
[----:B------:R-:W-:-:S02]  /*0550*/  @!P3 FMUL R9, R9, 16777216 ;  /* 0x4b8000000909b820 */ /* 0x000fc40000400000 */
[----:B------:R-:W3:Y:S01]  /*0560*/  MUFU.RCP R4, R4 ;  /* 0x0000000400047308 */ /* 0x000ee20000001000 */
[----:B-1----:R-:W-:Y:S01]  /*0570*/  FMUL R29, R5, R8 ;  /* 0x00000008051d7220 */ /* 0x002fe20000400000 */
[----:B------:R-:W-:Y:S01]  /*0580*/  @!P1 FMUL R7, R7, 16777216 ;  /* 0x4b80000007079820 */ /* 0x000fe20000400000 */
[----:B------:R-:W1:Y:S01]  /*0590*/  S2UR UR5, SR_CgaCtaId ;  /* 0x00000000000579c3 */ /* 0x000e620000008800 */
[----:B------:R-:W-:Y:S01]  /*05a0*/  @!P5 FMUL R28, R28, 16777216 ;  /* 0x4b8000001c1cd820 */ /* 0x000fe20000400000 */
[----:B------:R-:W-:Y:S01]  /*05b0*/  UMOV UR4, 0x400 ;  /* 0x0000040000047882 */ /* 0x000fe20000000000 */
[----:B------:R-:W-:Y:S01]  /*05c0*/  @!P5 FMUL R24, R24, 16777216 ;  /* 0x4b8000001818d820 */ /* 0x000fe20000400000 */
[----:B--2---:R-:W-:Y:S01]  /*05d0*/  FMUL R14, R6, R9 ;  /* 0x00000009060e7220 */ /* 0x004fe20000400000 */
[----:B------:R-:W-:Y:S01]  /*05e0*/  IMAD.WIDE R8, R22, 0x4, R26 ;  /* 0x0000000416087825 */ /* 0x000fe200078e021a */
[----:B------:R-:W2:Y:S03]  /*05f0*/  MUFU.RCP R25, R28 ;  /* 0x0000001c00197308 */ /* 0x000ea60000001000 */
[----:B---3--:R-:W-:Y:S01]  /*0600*/  FMUL R15, R4, R7 ;  /* 0x00000007040f7220 */ /* 0x008fe20000400000 */
[----:B------:R-:W-:-:S02]  /*0610*/  CS2R R4, SRZ ;  /* 0x0000000000047805 */ /* 0x000fc4000001ff00 */
[----:B------:R-:W-:Y:S01]  /*0620*/  CS2R R6, SRZ ;  /* 0x0000000000067805 */ /* 0x000fe2000001ff00 */
[----:B0-----:R-:W-:Y:S01]  /*0630*/  IMAD.WIDE R26, R22, 0x4, R10 ;  /* 0x00000004161a7825 */ /* 0x001fe200078e020a */
[----:B------:R-:W-:-:S04]  /*0640*/  CS2R R10, SRZ ;  /* 0x00000000000a7805 */ /* 0x000fc8000001ff00 */
[----:B------:R0:W3:Y:S01]  /*0650*/  @!P0 LDG.E.EL.128 R4, desc[UR6][R8.64] ;  /* 0x0000000608048981 */ /* 0x0000e2000c2e1d00 */
[----:B--2---:R-:W-:Y:S01]  /*0660*/  FMUL R25, R25, R24 ;  /* 0x0000001819197220 */ /* 0x004fe20000400000 */
[----:B0-----:R-:W-:-:S06]  /*0670*/  CS2R R8, SRZ ;  /* 0x0000000000087805 */ /* 0x001fcc000001ff00 */
[----:B------:R0:W3:Y:S01]  /*0680*/  @!P0 LDG.E.EL.128 R8, desc[UR6][R26.64] ;  /* 0x000000061a088981 */ /* 0x0000e2000c2e1d00 */
[----:B------:R-:W-:Y:S01]  /*0690*/  IMAD.SHL.U32 R22, R2, 0x100, RZ ;  /* 0x0000010002167824 */ /* 0x000fe200078e00ff */
[----:B-1----:R-:W-:-:S04]  /*06a0*/  UPRMT UR4, UR5, 0x654, UR4 ;  /* 0x0000065405047896 */ /* 0x002fc80008000004 */
[----:B------:R-:W-:-:S04]  /*06b0*/  LOP3.LUT R22, R22, 0x300, RZ, 0xc0, !PT ;  /* 0x0000030016167812 */ /* 0x000fc800078ec0ff */
[C---:B0-----:R-:W-:Y:S02]  /*06c0*/  LOP3.LUT R26, R22.reuse, 0xc0, RZ, 0xfc, !PT ;  /* 0x000000c0161a7812 */ /* 0x041fe400078efcff */
[----:B------:R-:W-:Y:S02]  /*06d0*/  LEA.HI R27, R22, UR4, RZ, 0x1c ;  /* 0x00000004161b7c11 */ /* 0x000fe4000f8fe0ff */
[----:B------:R-:W-:Y:S01]  /*06e0*/  LEA.HI R26, R26, UR4, RZ, 0x1c ;  /* 0x000000041a1a7c11 */ /* 0x000fe2000f8fe0ff */
[----:B------:R-:W-:Y:S01]  /*06f0*/  FMUL R13, R25, R13 ;  /* 0x0000000d190d7220 */ /* 0x000fe20000400000 */
[----:B------:R-:W-:Y:S01]  /*0700*/  FMUL R16, R15, R16 ;  /* 0x000000100f107220 */ /* 0x000fe20000400000 */
[----:B------:R-:W-:-:S04]  /*0710*/  SHF.R.U32.HI R2, RZ, 0x4, R2 ;  /* 0x00000004ff027819 */ /* 0x000fc80000011602 */
[----:B------:R-:W-:Y:S01]  /*0720*/  SGXT.U32 R2, R2, 0x3 ;  /* 0x000000030202781a */ /* 0x000fe20000000000 */
[-CC-:B---3--:R-:W-:Y:S01]  /*0730*/  FFMA R29, R29, R4.reuse, R8.reuse ;  /* 0x000000041d1d7223 */ /* 0x188fe20000000008 */
[----:B------:R-:W-:Y:S01]  /*0740*/  FFMA R23, R23, R4, R8 ;  /* 0x0000000417177223 */ /* 0x000fe20000000008 */
[C---:B------:R-:W-:Y:S02]  /*0750*/  LOP3.LUT R8, R22.reuse, R20, RZ, 0xfc, !PT ;  /* 0x0000001416087212 */ /* 0x040fe400078efcff */
[C---:B------:R-:W-:Y:S02]  /*0760*/  LOP3.LUT R4, R22.reuse, 0x40, RZ, 0xfc, !PT ;  /* 0x0000004016047812 */ /* 0x040fe400078efcff */
[----:B------:R-:W-:Y:S02]  /*0770*/  LOP3.LUT R20, R22, 0x80, RZ, 0xfc, !PT ;  /* 0x0000008016147812 */ /* 0x000fe400078efcff */
[----:B------:R-:W-:Y:S02]  /*0780*/  LEA.HI R4, R4, UR4, RZ, 0x1c ;  /* 0x0000000404047c11 */ /* 0x000fe4000f8fe0ff */
[----:B------:R-:W-:Y:S01]  /*0790*/  LEA.HI R24, R20, UR4, RZ, 0x1c ;  /* 0x0000000414187c11 */ /* 0x000fe2000f8fe0ff */
[C---:B------:R-:W-:Y:S01]  /*07a0*/  IMAD R22, R8.reuse, 0x4, R27 ;  /* 0x0000000408167824 */ /* 0x040fe200078e021b */
[----:B------:R-:W-:-:S03]  /*07b0*/  LEA R20, R8, R4, 0x2 ;  /* 0x0000000408147211 */ /* 0x000fc600078e10ff */
[C---:B------:R-:W-:Y:S02]  /*07c0*/  IMAD R4, R8.reuse, 0x4, R24 ;  /* 0x0000000408047824 */ /* 0x040fe400078e0218 */
[----:B------:R-:W-:Y:S02]  /*07d0*/  IMAD R8, R8, 0x4, R26 ;  /* 0x0000000408087824 */ /* 0x000fe400078e021a */
[C---:B------:R-:W-:Y:S01]  /*07e0*/  FMUL R26, R14.reuse, R17 ;  /* 0x000000110e1a7220 */ /* 0x040fe20000400000 */
[----:B------:R-:W0:Y:S01]  /*07f0*/  S2R R24, SR_TID.X ;  /* 0x0000000000187919 */ /* 0x000e220000002100 */
[----:B------:R-:W-:Y:S01]  /*0800*/  FMUL R14, R14, R12 ;  /* 0x0000000c0e0e7220 */ /* 0x000fe20000400000 */
[--C-:B------:R-:W-:Y:S01]  /*0810*/  FFMA R13, R13, R6, R10.reuse ;  /* 0x000000060d0d7223 */ /* 0x100fe2000000000a */
[----:B------:R-:W-:Y:S02]  /*0820*/  FFMA R16, R16, R7, R11 ;  /* 0x0000000710107223 */ /* 0x000fe4000000000b */
[--C-:B------:R-:W-:Y:S01]  /*0830*/  FFMA R14, R14, R5, R9.reuse ;  /* 0x000000050e0e7223 */ /* 0x100fe20000000009 */
[----:B------:R-:W-:Y:S01]  /*0840*/  FMUL R17, R25, R18 ;  /* 0x0000001219117220 */ /* 0x000fe20000400000 */
[----:B------:R-:W-:Y:S01]  /*0850*/  FSETP.GEU.AND P0, PT, R29, RZ, PT ;  /* 0x000000ff1d00720b */ /* 0x000fe20003f0e000 */
[----:B------:R-:W-:Y:S01]  /*0860*/  FMUL R12, R15, R19 ;  /* 0x000000130f0c7220 */ /* 0x000fe20000400000 */
[----:B------:R-:W-:Y:S01]  /*0870*/  FFMA R26, R26, R5, R9 ;  /* 0x000000051a1a7223 */ /* 0x000fe20000000009 */
[----:B------:R-:W-:Y:S01]  /*0880*/  FSETP.GEU.AND P3, PT, R14, RZ, PT ;  /* 0x000000ff0e00720b */ /* 0x000fe20003f6e000 */
[----:B------:R-:W-:Y:S01]  /*0890*/  FFMA R17, R17, R6, R10 ;  /* 0x0000000611117223 */ /* 0x000fe2000000000a */
[----:B------:R-:W-:Y:S01]  /*08a0*/  FSETP.GEU.AND P2, PT, R13, RZ, PT ;  /* 0x000000ff0d00720b */ /* 0x000fe20003f4e000 */
[----:B------:R-:W-:Y:S01]  /*08b0*/  FFMA R12, R12, R7, R11 ;  /* 0x000000070c0c7223 */ /* 0x000fe2000000000b */
[----:B------:R-:W-:-:S02]  /*08c0*/  FSEL R29, R29, RZ, P0 ;  /* 0x000000ff1d1d7208 */ /* 0x000fc40000000000 */
[----:B------:R-:W-:Y:S02]  /*08d0*/  FSETP.GEU.AND P1, PT, R16, RZ, PT ;  /* 0x000000ff1000720b */ /* 0x000fe40003f2e000 */
[----:B------:R-:W-:Y:S02]  /*08e0*/  FSETP.GEU.AND P0, PT, R23, RZ, PT ;  /* 0x000000ff1700720b */ /* 0x000fe40003f0e000 */
[----:B------:R-:W-:Y:S02]  /*08f0*/  FSEL R7, R14, RZ, P3 ;  /* 0x000000ff0e077208 */ /* 0x000fe40001800000 */
[----:B------:R-:W-:Y:S02]  /*0900*/  FSEL R13, R13, RZ, P2 ;  /* 0x000000ff0d0d7208 */ /* 0x000fe40001000000 */
[----:B------:R-:W-:Y:S02]  /*0910*/  FSEL R9, R16, RZ, P1 ;  /* 0x000000ff10097208 */ /* 0x000fe40000800000 */
[----:B------:R-:W-:Y:S01]  /*0920*/  FSETP.GEU.AND P2, PT, R26, RZ, PT ;  /* 0x000000ff1a00720b */ /* 0x000fe20003f4e000 */
[----:B------:R-:W-:Y:S01]  /*0930*/  STS [R22], R29 ;  /* 0x0000001d16007388 */ /* 0x000fe20000000800 */
[----:B------:R-:W-:-:S02]  /*0940*/  FSEL R23, R23, RZ, P0 ;  /* 0x000000ff17177208 */ /* 0x000fc40000000000 */
[C---:B------:R-:W-:Y:S01]  /*0950*/  FSETP.GEU.AND P1, PT, R17.reuse, RZ, PT ;  /* 0x000000ff1100720b */ /* 0x040fe20003f2e000 */
[----:B------:R-:W-:Y:S01]  /*0960*/  STS [R20+0x100], R7 ;  /* 0x0001000714007388 */ /* 0x000fe20000000800 */
[----:B------:R-:W-:Y:S02]  /*0970*/  FSETP.GEU.AND P0, PT, R12, RZ, PT ;  /* 0x000000ff0c00720b */ /* 0x000fe40003f0e000 */
[----:B------:R-:W-:Y:S01]  /*0980*/  FSEL R11, R26, RZ, P2 ;  /* 0x000000ff1a0b7208 */ /* 0x000fe20001000000 */
[----:B------:R-:W-:Y:S01]  /*0990*/  STS [R4+0x200], R13 ;  /* 0x0002000d04007388 */ /* 0x000fe20000000800 */
[----:B------:R-:W-:-:S03]  /*09a0*/  FSEL R17, R17, RZ, P1 ;  /* 0x000000ff11117208 */ /* 0x000fc60000800000 */
[----:B------:R1:W-:Y:S04]  /*09b0*/  STS [R8+0x300], R9 ;  /* 0x0003000908007388 */ /* 0x0003e80000000800 */
[----:B------:R-:W-:Y:S01]  /*09c0*/  STS [R22+0x80], R23 ;  /* 0x0000801716007388 */ /* 0x000fe20000000800 */
[----:B-1----:R-:W-:-:S03]  /*09d0*/  FSEL R9, R12, RZ, P0 ;  /* 0x000000ff0c097208 */ /* 0x002fc60000000000 */
[----:B------:R-:W-:Y:S04]  /*09e0*/  STS [R20+0x180], R11 ;  /* 0x0001800b14007388 */ /* 0x000fe80000000800 */
[----:B------:R1:W-:Y:S04]  /*09f0*/  STS [R4+0x280], R17 ;  /* 0x0002801104007388 */ /* 0x0003e80000000800 */
[----:B------:R2:W-:Y:S01]  /*0a00*/  STS [R8+0x380], R9 ;  /* 0x0003800908007388 */ /* 0x0005e20000000800 */
[----:B0-----:R-:W-:-:S04]  /*0a10*/  SHF.R.U32.HI R6, RZ, 0x2, R24 ;  /* 0x00000002ff067819 */ /* 0x001fc80000011618 */
[----:B------:R-:W-:Y:S02]  /*0a20*/  LOP3.LUT R6, R6, 0x1c, RZ, 0xc0, !PT ;  /* 0x0000001c06067812 */ /* 0x000fe400078ec0ff */
[----:B------:R-:W-:-:S03]  /*0a30*/  LOP3.LUT R5, R0, 0x1fc, RZ, 0xc0, !PT ;  /* 0x000001fc00057812 */ /* 0x000fc600078ec0ff */
[----:B------:R-:W-:-:S05]  /*0a40*/  VIADD R6, R6, UR4 ;  /* 0x0000000406067c36 */ /* 0x000fca0008000000 */
[----:B------:R-:W-:Y:S01]  /*0a50*/  LEA R10, R5, R6, 0x2 ;  /* 0x00000006050a7211 */ /* 0x000fe200078e10ff */
[----:B------:R-:W-:Y:S01]  /*0a60*/  BAR.SYNC.DEFER_BLOCKING 0x0 ;  /* 0x0000000000007b1d */ /* 0x000fe20000010000 */
[----:B------:R-:W-:-:S05]  /*0a70*/  LOP3.LUT R6, R2, R3, RZ, 0xfc, !PT ;  /* 0x0000000302067212 */ /* 0x000fca00078efcff */
[----:B------:R-:W-:Y:S02]  /*0a80*/  IMAD.HI R7, R6, 0x2aaaaaab, RZ ;  /* 0x2aaaaaab06077827 */ /* 0x000fe400078e02ff */
[----:B------:R-:W0:Y:S01]  /*0a90*/  LDC.64 R2, c[0x0][0x238] ;  /* 0x00008e00ff027b82 */ /* 0x000e220000000a00 */
[----:B------:R-:W-:Y:S04]  /*0aa0*/  LDS R12, [R10] ;  /* 0x000000000a0c7984 */ /* 0x000fe80000000800 */
[----:B------:R-:W-:Y:S04]  /*0ab0*/  LDS R13, [R10+0x4] ;  /* 0x000004000a0d7984 */ /* 0x000fe80000000800 */
[----:B------:R-:W-:Y:S04]  /*0ac0*/  LDS R14, [R10+0x8] ;  /* 0x000008000a0e7984 */ /* 0x000fe80000000800 */
[----:B------:R3:W4:Y:S01]  /*0ad0*/  LDS R15, [R10+0xc] ;  /* 0x00000c000a0f7984 */ /* 0x0007220000000800 */
[----:B-1----:R-:W-:-:S02]  /*0ae0*/  SHF.R.U32.HI R4, RZ, 0x1f, R7 ;  /* 0x0000001fff047819 */ /* 0x002fc40000011607 */
[----:B------:R-:W-:Y:S02]  /*0af0*/  LOP3.LUT R0, R21, 0x3c, R0, 0xf8, !PT ;  /* 0x0000003c15007812 */ /* 0x000fe400078ef800 */
[----:B------:R-:W-:Y:S02]  /*0b00*/  LEA.HI.SX32 R7, R7, R4, 0x1a ;  /* 0x0000000407077211 */ /* 0x000fe400078fd2ff */
[----:B------:R-:W-:Y:S02]  /*0b10*/  LOP3.LUT R4, R5, 0x200, RZ, 0xfc, !PT ;  /* 0x0000020005047812 */ /* 0x000fe400078efcff */
[----:B------:R-:W-:Y:S01]  /*0b20*/  ISETP.GE.AND P0, PT, R0, 0x24, PT ;  /* 0x000000240000780c */ /* 0x000fe20003f06270 */
[----:B--2---:R-:W-:Y:S01]  /*0b30*/  IMAD R9, R7, -0x180, R6 ;  /* 0xfffffe8007097824 */ /* 0x004fe200078e0206 */
[C---:B------:R-:W-:Y:S02]  /*0b40*/  LOP3.LUT R8, R6.reuse, 0x8, RZ, 0xfc, !PT ;  /* 0x0000000806087812 */ /* 0x040fe400078efcff */
[----:B---3--:R-:W-:Y:S01]  /*0b50*/  SHF.R.U32.HI R10, RZ, 0x4, R4 ;  /* 0x00000004ff0a7819 */ /* 0x008fe20000011604 */
[----:B------:R-:W-:Y:S01]  /*0b60*/  IMAD R4, R9, 0x24, R0 ;  /* 0x0000002409047824 */ /* 0x000fe200078e0200 */
[----:B------:R-:W-:-:S02]  /*0b70*/  ISETP.LT.AND P1, PT, R6, 0x600, !P0 ;  /* 0x000006000600780c */ /* 0x000fc40004721270 */
[----:B------:R-:W-:Y:S01]  /*0b80*/  ISETP.LT.AND P0, PT, R8, 0x600, !P0 ;  /* 0x000006000800780c */ /* 0x000fe20004701270 */
[----:B------:R-:W-:Y:S01]  /*0b90*/  IMAD R7, R7, 0x9900, R4 ;  /* 0x0000990007077824 */ /* 0x000fe200078e0204 */
[----:B------:R-:W-:-:S03]  /*0ba0*/  LOP3.LUT R10, R10, 0x3c, RZ, 0xc0, !PT ;  /* 0x0000003c0a0a7812 */ /* 0x000fc600078ec0ff */
[----:B0-----:R-:W-:-:S04]  /*0bb0*/  IMAD.WIDE R6, R7, 0x4, R2 ;  /* 0x0000000407067825 */ /* 0x001fc800078e0202 */
[----:B------:R-:W-:-:S04]  /*0bc0*/  VIADD R10, R10, UR4 ;  /* 0x000000040a0a7c36 */ /* 0x000fc80008000000 */
[----:B------:R-:W-:Y:S01]  /*0bd0*/  IMAD R16, R5, 0x4, R10 ;  /* 0x0000000405107824 */ /* 0x000fe200078e020a */
[----:B----4-:R0:W-:Y:S02]  /*0be0*/  @P1 STG.E.128 desc[UR6][R6.64], R12 ;  /* 0x0000000c06001986 */ /* 0x0101e4000c101d06 */
[----:B0-----:R-:W-:Y:S05]  /*0bf0*/  @!P0 EXIT ;  /* 0x000000000000894d */ /* 0x001fea0003800000 */
[----:B------:R-:W-:Y:S01]  /*0c00*/  LDS R4, [R16+0x800] ;  /* 0x0008000010047984 */ /* 0x000fe20000000800 */
[----:B------:R-:W-:-:S03]  /*0c10*/  IMAD.HI R9, R8, 0x2aaaaaab, RZ ;  /* 0x2aaaaaab08097827 */ /* 0x000fc600078e02ff */
[----:B------:R-:W-:Y:S02]  /*0c20*/  LDS R5, [R16+0x804] ;  /* 0x0008040010057984 */ /* 0x000fe40000000800 */
[----:B------:R-:W-:Y:S02]  /*0c30*/  SHF.R.U32.HI R10, RZ, 0x1f, R9 ;  /* 0x0000001fff0a7819 */ /* 0x000fe40000011609 */
[----:B0-----:R-:W-:Y:S02]  /*0c40*/  LDS R6, [R16+0x808] ;  /* 0x0008080010067984 */ /* 0x001fe40000000800 */
[----:B------:R-:W-:Y:S02]  /*0c50*/  LEA.HI.SX32 R9, R9, R10, 0x1a ;  /* 0x0000000a09097211 */ /* 0x000fe400078fd2ff */
[----:B------:R-:W0:Y:S03]  /*0c60*/  LDS R7, [R16+0x80c] ;  /* 0x00080c0010077984 */ /* 0x000e260000000800 */
[----:B------:R-:W-:-:S04]  /*0c70*/  IMAD R11, R9, -0x180, R8 ;  /* 0xfffffe80090b7824 */ /* 0x000fc800078e0208 */
[----:B------:R-:W-:-:S04]  /*0c80*/  IMAD R0, R11, 0x24, R0 ;  /* 0x000000240b007824 */ /* 0x000fc800078e0200 */
[----:B------:R-:W-:-:S04]  /*0c90*/  IMAD R9, R9, 0x9900, R0 ;  /* 0x0000990009097824 */ /* 0x000fc800078e0200 */
[----:B------:R-:W-:-:S05]  /*0ca0*/  IMAD.WIDE R2, R9, 0x4, R2 ;  /* 0x0000000409027825 */ /* 0x000fca00078e0202 */
[----:B0-----:R-:W-:Y:S01]  /*0cb0*/  STG.E.128 desc[UR6][R2.64], R4 ;  /* 0x0000000402007986 */ /* 0x001fe2000c101d06 */
[----:B------:R-:W-:Y:S05]  /*0cc0*/  EXIT ;  /* 0x000000000000794d */ /* 0x000fea0003800000 */
.L_x_0:
[----:B------:R-:W-:-:S00]  /*0cd0*/  BRA `(.L_x_0) ;  /* 0xfffffffc00fc7947 */ /* 0x000fc0000383ffff */
[----:B------:R-:W-:-:S00]  /*0ce0*/  NOP ;  /* 0x0000000000007918 */ /* 0x000fc00000000000 */
        /* <DEDUP_REMOVED lines=9> */
.L_x_1:


//--------------------- .nv.global.init           --------------------------
	.section	.nv.global.init,"aw",@progbits
.nv.global.init:
	.type		_$_str,@object
	.size		_$_str,(_$_str_$_2 - _$_str)
_$_str:
        /*0000*/ 	.byte	0x5f, 0x5f, 0x43, 0x55, 0x44, 0x41, 0x5f, 0x46, 0x54, 0x5a, 0x00
	.type		_$_str_$_2,@object
	.size		_$_str_$_2,(.L_1 - _$_str_$_2)
_$_str_$_2:
        /*000b*/ 	.byte	0x5f, 0x5f, 0x43, 0x55, 0x44, 0x41, 0x5f, 0x50, 0x52, 0x45, 0x43, 0x5f, 0x53, 0x51, 0x52, 0x54
        /*001b*/ 	.byte	0x00
.L_1:


//--------------------- .nv.shared.triton_poi_fused__native_batch_norm_legit_no_training_relu_36 --------------------------
	.section	.nv.shared.triton_poi_fused__native_batch_norm_legit_no_training_relu_36,"aw",@nobits
	.sectionflags	@""
	.align	16
	.zero		1024


//--------------------- .nv.constant0.triton_poi_fused__native_batch_norm_legit_no_training_relu_36 --------------------------
	.section	.nv.constant0.triton_poi_fused__native_batch_norm_legit_no_training_relu_36,"a",@progbits
	.sectionflags	@""
	.align	4
.nv.constant0.triton_poi_fused__native_batch_norm_legit_no_training_relu_36:
	.zero		584
